//
// Generated by NVIDIA NVVM Compiler
//
// Compiler Build ID: CL-36424714
// Cuda compilation tools, release 13.0, V13.0.88
// Based on NVVM 20.0.0
//

.version 9.0
.target sm_100
.address_size 64

	// .globl	_Z3addiPfS_S_

.visible .entry _Z3addiPfS_S_(
	.param .u32 _Z3addiPfS_S__param_0,
	.param .u64 .ptr .align 1 _Z3addiPfS_S__param_1,
	.param .u64 .ptr .align 1 _Z3addiPfS_S__param_2,
	.param .u64 .ptr .align 1 _Z3addiPfS_S__param_3
)
{
	.reg .pred 	%p<7>;
	.reg .b32 	%r<27>;
	.reg .b32 	%f<21>;
	.reg .b64 	%rd<31>;
	.reg .b64 	%fd<11>;

	ld.param.u32 	%r11, [_Z3addiPfS_S__param_0];
	ld.param.u64 	%rd8, [_Z3addiPfS_S__param_1];
	ld.param.u64 	%rd9, [_Z3addiPfS_S__param_2];
	ld.param.u64 	%rd10, [_Z3addiPfS_S__param_3];
	cvta.to.global.u64 	%rd1, %rd10;
	cvta.to.global.u64 	%rd2, %rd9;
	cvta.to.global.u64 	%rd3, %rd8;
	mov.u32 	%r26, %tid.x;
	mov.u32 	%r2, %ntid.x;
	setp.ge.s32 	%p1, %r26, %r11;
	@%p1 bra 	$L__BB0_6;
	add.s32 	%r12, %r26, %r2;
	max.u32 	%r13, %r11, %r12;
	setp.lt.u32 	%p2, %r12, %r11;
	selp.u32 	%r14, 1, 0, %p2;
	add.s32 	%r15, %r12, %r14;
	sub.s32 	%r16, %r13, %r15;
	div.u32 	%r17, %r16, %r2;
	add.s32 	%r3, %r17, %r14;
	and.b32  	%r18, %r3, 3;
	setp.eq.s32 	%p3, %r18, 3;
	@%p3 bra 	$L__BB0_4;
	add.s32 	%r19, %r3, 1;
	and.b32  	%r20, %r19, 3;
	mul.wide.u32 	%rd30, %r26, 4;
	mul.wide.u32 	%rd5, %r2, 4;
	neg.s32 	%r24, %r20;
	mad.lo.s32 	%r26, %r2, %r20, %r26;
$L__BB0_3:
	.pragma "nounroll";
	add.s64 	%rd11, %rd3, %rd30;
	ld.global.f32 	%f1, [%rd11];
	add.s64 	%rd12, %rd2, %rd30;
	ld.global.f32 	%f2, [%rd12];
	mul.f32 	%f3, %f1, %f2;
	cvt.f64.f32 	%fd1, %f3;
	mul.f64 	%fd2, %fd1, 0d3F50624DD2F1A9FC;
	cvt.rn.f32.f64 	%f4, %fd2;
	add.s64 	%rd13, %rd1, %rd30;
	st.global.f32 	[%rd13], %f4;
	add.s64 	%rd30, %rd30, %rd5;
	add.s32 	%r24, %r24, 1;
	setp.ne.s32 	%p4, %r24, 0;
	@%p4 bra 	$L__BB0_3;
$L__BB0_4:
	setp.lt.u32 	%p5, %r3, 3;
	@%p5 bra 	$L__BB0_6;
$L__BB0_5:
	mul.wide.u32 	%rd14, %r26, 4;
	add.s64 	%rd15, %rd3, %rd14;
	ld.global.f32 	%f5, [%rd15];
	add.s64 	%rd16, %rd2, %rd14;
	ld.global.f32 	%f6, [%rd16];
	mul.f32 	%f7, %f5, %f6;
	cvt.f64.f32 	%fd3, %f7;
	mul.f64 	%fd4, %fd3, 0d3F50624DD2F1A9FC;
	cvt.rn.f32.f64 	%f8, %fd4;
	add.s64 	%rd17, %rd1, %rd14;
	st.global.f32 	[%rd17], %f8;
	add.s32 	%r21, %r26, %r2;
	mul.wide.u32 	%rd18, %r21, 4;
	add.s64 	%rd19, %rd3, %rd18;
	ld.global.f32 	%f9, [%rd19];
	add.s64 	%rd20, %rd2, %rd18;
	ld.global.f32 	%f10, [%rd20];
	mul.f32 	%f11, %f9, %f10;
	cvt.f64.f32 	%fd5, %f11;
	mul.f64 	%fd6, %fd5, 0d3F50624DD2F1A9FC;
	cvt.rn.f32.f64 	%f12, %fd6;
	add.s64 	%rd21, %rd1, %rd18;
	st.global.f32 	[%rd21], %f12;
	add.s32 	%r22, %r21, %r2;
	mul.wide.u32 	%rd22, %r22, 4;
	add.s64 	%rd23, %rd3, %rd22;
	ld.global.f32 	%f13, [%rd23];
	add.s64 	%rd24, %rd2, %rd22;
	ld.global.f32 	%f14, [%rd24];
	mul.f32 	%f15, %f13, %f14;
	cvt.f64.f32 	%fd7, %f15;
	mul.f64 	%fd8, %fd7, 0d3F50624DD2F1A9FC;
	cvt.rn.f32.f64 	%f16, %fd8;
	add.s64 	%rd25, %rd1, %rd22;
	st.global.f32 	[%rd25], %f16;
	add.s32 	%r23, %r22, %r2;
	mul.wide.u32 	%rd26, %r23, 4;
	add.s64 	%rd27, %rd3, %rd26;
	ld.global.f32 	%f17, [%rd27];
	add.s64 	%rd28, %rd2, %rd26;
	ld.global.f32 	%f18, [%rd28];
	mul.f32 	%f19, %f17, %f18;
	cvt.f64.f32 	%fd9, %f19;
	mul.f64 	%fd10, %fd9, 0d3F50624DD2F1A9FC;
	cvt.rn.f32.f64 	%f20, %fd10;
	add.s64 	%rd29, %rd1, %rd26;
	st.global.f32 	[%rd29], %f20;
	add.s32 	%r26, %r23, %r2;
	setp.lt.s32 	%p6, %r26, %r11;
	@%p6 bra 	$L__BB0_5;
$L__BB0_6:
	ret;

}
	// .globl	_Z5add2DiiPPfS0_S0_
.visible .entry _Z5add2DiiPPfS0_S0_(
	.param .u32 _Z5add2DiiPPfS0_S0__param_0,
	.param .u32 _Z5add2DiiPPfS0_S0__param_1,
	.param .u64 .ptr .align 1 _Z5add2DiiPPfS0_S0__param_2,
	.param .u64 .ptr .align 1 _Z5add2DiiPPfS0_S0__param_3,
	.param .u64 .ptr .align 1 _Z5add2DiiPPfS0_S0__param_4
)
{
	.reg .pred 	%p<5>;
	.reg .b32 	%r<15>;
	.reg .b32 	%f<4>;
	.reg .b64 	%rd<21>;

	ld.param.u32 	%r10, [_Z5add2DiiPPfS0_S0__param_0];
	ld.param.u32 	%r11, [_Z5add2DiiPPfS0_S0__param_1];
	ld.param.u64 	%rd4, [_Z5add2DiiPPfS0_S0__param_2];
	ld.param.u64 	%rd5, [_Z5add2DiiPPfS0_S0__param_3];
	ld.param.u64 	%rd6, [_Z5add2DiiPPfS0_S0__param_4];
	mov.u32 	%r14, %tid.y;
	setp.ge.s32 	%p1, %r14, %r10;
	@%p1 bra 	$L__BB1_5;
	mov.u32 	%r2, %tid.x;
	mov.u32 	%r3, %ntid.y;
	mov.u32 	%r4, %ntid.x;
	cvta.to.global.u64 	%rd1, %rd4;
	cvta.to.global.u64 	%rd2, %rd5;
	cvta.to.global.u64 	%rd3, %rd6;
	mul.wide.u32 	%rd13, %r2, 4;
$L__BB1_2:
	setp.ge.s32 	%p2, %r14, %r11;
	@%p2 bra 	$L__BB1_4;
$L__BB1_3:
	mul.wide.s32 	%rd7, %r14, 8;
	add.s64 	%rd8, %rd3, %rd7;
	add.s64 	%rd9, %rd2, %rd7;
	add.s64 	%rd10, %rd1, %rd7;
	ld.global.u64 	%rd11, [%rd10];
	cvta.to.global.u64 	%rd12, %rd11;
	add.s64 	%rd14, %rd12, %rd13;
	ld.global.f32 	%f1, [%rd14];
	ld.global.u64 	%rd15, [%rd9];
	cvta.to.global.u64 	%rd16, %rd15;
	add.s64 	%rd17, %rd16, %rd13;
	ld.global.f32 	%f2, [%rd17];
	add.f32 	%f3, %f1, %f2;
	ld.global.u64 	%rd18, [%rd8];
	cvta.to.global.u64 	%rd19, %rd18;
	add.s64 	%rd20, %rd19, %rd13;
	st.global.f32 	[%rd20], %f3;
	add.s32 	%r14, %r14, %r4;
	setp.lt.s32 	%p3, %r14, %r11;
	@%p3 bra 	$L__BB1_3;
$L__BB1_4:
	add.s32 	%r14, %r14, %r3;
	setp.lt.s32 	%p4, %r14, %r10;
	@%p4 bra 	$L__BB1_2;
$L__BB1_5:
	ret;

}


// ===== COMPILED SASS (sm_100) =====

	.target	sm_100

	.elftype	@"ET_EXEC"


//--------------------- .note.nv.tkinfo           --------------------------
	.section	.note.nv.tkinfo,"",@"SHT_NOTE"
	.sectionflags	@"SHF_NOTE_NV_TKINFO"
	.tkinfo
        /*0018*/ 	.word	0x00000002
        /*0030*/ 	.string	""
        /*0030*/ 	.string	"ptxas"
        /*0030*/ 	.string	"Cuda compilation tools, release 13.0, V13.0.88"
        /*0030*/ 	.string	"Build cuda_13.0.r13.0/compiler.36424714_0"
        /*0030*/ 	.string	"-arch sm_100 -m 64 "



//--------------------- .note.nv.cuinfo           --------------------------
	.section	.note.nv.cuinfo,"",@"SHT_NOTE"
	.sectionflags	@"SHF_NOTE_NV_CUINFO"
        /*0018*/ 	.short	0x0002
        /*001a*/ 	.short	0x0064
        /*001c*/ 	.short	0x0082
	.zero		2


//--------------------- .nv.info                  --------------------------
	.section	.nv.info,"",@"SHT_CUDA_INFO"
	.align	4


	//----- nvinfo : EIATTR_REGCOUNT
	.align		4
        /*0000*/ 	.byte	0x04, 0x2f
        /*0002*/ 	.short	(.L_1 - .L_0)
	.align		4
.L_0:
        /*0004*/ 	.word	index@(_Z3addiPfS_S_)
        /*0008*/ 	.word	0x00000020


	//----- nvinfo : EIATTR_FRAME_SIZE
	.align		4
.L_1:
        /*000c*/ 	.byte	0x04, 0x11
        /*000e*/ 	.short	(.L_3 - .L_2)
	.align		4
.L_2:
        /*0010*/ 	.word	index@(_Z3addiPfS_S_)
        /*0014*/ 	.word	0x00000000


	//----- nvinfo : EIATTR_REGCOUNT
	.align		4
.L_3:
        /*0018*/ 	.byte	0x04, 0x2f
        /*001a*/ 	.short	(.L_5 - .L_4)
	.align		4
.L_4:
        /*001c*/ 	.word	index@(_Z5add2DiiPPfS0_S0_)
        /*0020*/ 	.word	0x00000014


	//----- nvinfo : EIATTR_FRAME_SIZE
	.align		4
.L_5:
        /*0024*/ 	.byte	0x04, 0x11
        /*0026*/ 	.short	(.L_7 - .L_6)
	.align		4
.L_6:
        /*0028*/ 	.word	index@(_Z5add2DiiPPfS0_S0_)
        /*002c*/ 	.word	0x00000000


	//----- nvinfo : EIATTR_MIN_STACK_SIZE
	.align		4
.L_7:
        /*0030*/ 	.byte	0x04, 0x12
        /*0032*/ 	.short	(.L_9 - .L_8)
	.align		4
.L_8:
        /*0034*/ 	.word	index@(_Z5add2DiiPPfS0_S0_)
        /*0038*/ 	.word	0x00000000


	//----- nvinfo : EIATTR_MIN_STACK_SIZE
	.align		4
.L_9:
        /*003c*/ 	.byte	0x04, 0x12
        /*003e*/ 	.short	(.L_11 - .L_10)
	.align		4
.L_10:
        /*0040*/ 	.word	index@(_Z3addiPfS_S_)
        /*0044*/ 	.word	0x00000000
.L_11:


//--------------------- .nv.compat                --------------------------
	.section	.nv.compat,"",@"SHT_CUDA_COMPAT_INFO"
	.align	4
        /*0000*/ 	.byte	0x02, 0x09, 0x00, 0x00, 0x02, 0x02, 0x01, 0x00, 0x02, 0x05, 0x05, 0x00, 0x03, 0x07, 0x01, 0x01
        /*0010*/ 	.byte	0x02, 0x03, 0x00, 0x00, 0x02, 0x06, 0x01, 0x00, 0x04, 0x0b, 0x08, 0x00, 0x01, 0x00, 0x00, 0x00
        /*0020*/ 	.byte	0x00, 0x00, 0x00, 0x00


//--------------------- .nv.info._Z5add2DiiPPfS0_S0_ --------------------------
	.section	.nv.info._Z5add2DiiPPfS0_S0_,"",@"SHT_CUDA_INFO"
	.sectionflags	@""
	.align	4


	//----- nvinfo : EIATTR_CUDA_API_VERSION
	.align		4
        /*0000*/ 	.byte	0x04, 0x37
        /*0002*/ 	.short	(.L_13 - .L_12)
.L_12:
        /*0004*/ 	.word	0x00000082


	//----- nvinfo : EIATTR_KPARAM_INFO
	.align		4
.L_13:
        /*0008*/ 	.byte	0x04, 0x17
        /*000a*/ 	.short	(.L_15 - .L_14)
.L_14:
        /*000c*/ 	.word	0x00000000
        /*0010*/ 	.short	0x0004
        /*0012*/ 	.short	0x0018
        /*0014*/ 	.byte	0x00, 0xf5, 0x21, 0x00


	//----- nvinfo : EIATTR_KPARAM_INFO
	.align		4
.L_15:
        /*0018*/ 	.byte	0x04, 0x17
        /*001a*/ 	.short	(.L_17 - .L_16)
.L_16:
        /*001c*/ 	.word	0x00000000
        /*0020*/ 	.short	0x0003
        /*0022*/ 	.short	0x0010
        /*0024*/ 	.byte	0x00, 0xf5, 0x21, 0x00


	//----- nvinfo : EIATTR_KPARAM_INFO
	.align		4
.L_17:
        /*0028*/ 	.byte	0x04, 0x17
        /*002a*/ 	.short	(.L_19 - .L_18)
.L_18:
        /*002c*/ 	.word	0x00000000
        /*0030*/ 	.short	0x0002
        /*0032*/ 	.short	0x0008
        /*0034*/ 	.byte	0x00, 0xf5, 0x21, 0x00


	//----- nvinfo : EIATTR_KPARAM_INFO
	.align		4
.L_19:
        /*0038*/ 	.byte	0x04, 0x17
        /*003a*/ 	.short	(.L_21 - .L_20)
.L_20:
        /*003c*/ 	.word	0x00000000
        /*0040*/ 	.short	0x0001
        /*0042*/ 	.short	0x0004
        /*0044*/ 	.byte	0x00, 0xf0, 0x11, 0x00


	//----- nvinfo : EIATTR_KPARAM_INFO
	.align		4
.L_21:
        /*0048*/ 	.byte	0x04, 0x17
        /*004a*/ 	.short	(.L_23 - .L_22)
.L_22:
        /*004c*/ 	.word	0x00000000
        /*0050*/ 	.short	0x0000
        /*0052*/ 	.short	0x0000
        /*0054*/ 	.byte	0x00, 0xf0, 0x11, 0x00


	//----- nvinfo : EIATTR_SPARSE_MMA_MASK
	.align		4
.L_23:
        /*0058*/ 	.byte	0x03, 0x50
        /*005a*/ 	.short	0x0000


	//----- nvinfo : EIATTR_MAXREG_COUNT
	.align		4
        /*005c*/ 	.byte	0x03, 0x1b
        /*005e*/ 	.short	0x00ff


	//----- nvinfo : EIATTR_MERCURY_ISA_VERSION
	.align		4
        /*0060*/ 	.byte	0x03, 0x5f
        /*0062*/ 	.short	0x0101


	//----- nvinfo : EIATTR_VRC_CTA_INIT_COUNT
	.align		4
        /*0064*/ 	.byte	0x02, 0x4a
	.zero		1
	.zero		1


	//----- nvinfo : EIATTR_EXIT_INSTR_OFFSETS
	.align		4
        /*0068*/ 	.byte	0x04, 0x1c
        /*006a*/ 	.short	(.L_25 - .L_24)


	//   ....[0]....
.L_24:
        /*006c*/ 	.word	0x00000040


	//   ....[1]....
        /*0070*/ 	.word	0x00000250


	//----- nvinfo : EIATTR_CRS_STACK_SIZE
	.align		4
.L_25:
        /*0074*/ 	.byte	0x04, 0x1e
        /*0076*/ 	.short	(.L_27 - .L_26)
.L_26:
        /*0078*/ 	.word	0x00000000


	//----- nvinfo : EIATTR_CBANK_PARAM_SIZE
	.align		4
.L_27:
        /*007c*/ 	.byte	0x03, 0x19
        /*007e*/ 	.short	0x0020


	//----- nvinfo : EIATTR_PARAM_CBANK
	.align		4
        /*0080*/ 	.byte	0x04, 0x0a
        /*0082*/ 	.short	(.L_29 - .L_28)
	.align		4
.L_28:
        /*0084*/ 	.word	index@(.nv.constant0._Z5add2DiiPPfS0_S0_)
        /*0088*/ 	.short	0x0380
        /*008a*/ 	.short	0x0020


	//----- nvinfo : EIATTR_SW_WAR
	.align		4
.L_29:
        /*008c*/ 	.byte	0x04, 0x36
        /*008e*/ 	.short	(.L_31 - .L_30)
.L_30:
        /*0090*/ 	.word	0x00000008
.L_31:


//--------------------- .nv.info._Z3addiPfS_S_    --------------------------
	.section	.nv.info._Z3addiPfS_S_,"",@"SHT_CUDA_INFO"
	.sectionflags	@""
	.align	4


	//----- nvinfo : EIATTR_CUDA_API_VERSION
	.align		4
        /*0000*/ 	.byte	0x04, 0x37
        /*0002*/ 	.short	(.L_33 - .L_32)
.L_32:
        /*0004*/ 	.word	0x00000082


	//----- nvinfo : EIATTR_KPARAM_INFO
	.align		4
.L_33:
        /*0008*/ 	.byte	0x04, 0x17
        /*000a*/ 	.short	(.L_35 - .L_34)
.L_34:
        /*000c*/ 	.word	0x00000000
        /*0010*/ 	.short	0x0003
        /*0012*/ 	.short	0x0018
        /*0014*/ 	.byte	0x00, 0xf5, 0x21, 0x00


	//----- nvinfo : EIATTR_KPARAM_INFO
	.align		4
.L_35:
        /*0018*/ 	.byte	0x04, 0x17
        /*001a*/ 	.short	(.L_37 - .L_36)
.L_36:
        /*001c*/ 	.word	0x00000000
        /*0020*/ 	.short	0x0002
        /*0022*/ 	.short	0x0010
        /*0024*/ 	.byte	0x00, 0xf5, 0x21, 0x00


	//----- nvinfo : EIATTR_KPARAM_INFO
	.align		4
.L_37:
        /*0028*/ 	.byte	0x04, 0x17
        /*002a*/ 	.short	(.L_39 - .L_38)
.L_38:
        /*002c*/ 	.word	0x00000000
        /*0030*/ 	.short	0x0001
        /*0032*/ 	.short	0x0008
        /*0034*/ 	.byte	0x00, 0xf5, 0x21, 0x00


	//----- nvinfo : EIATTR_KPARAM_INFO
	.align		4
.L_39:
        /*0038*/ 	.byte	0x04, 0x17
        /*003a*/ 	.short	(.L_41 - .L_40)
.L_40:
        /*003c*/ 	.word	0x00000000
        /*0040*/ 	.short	0x0000
        /*0042*/ 	.short	0x0000
        /*0044*/ 	.byte	0x00, 0xf0, 0x11, 0x00


	//----- nvinfo : EIATTR_SPARSE_MMA_MASK
	.align		4
.L_41:
        /*0048*/ 	.byte	0x03, 0x50
        /*004a*/ 	.short	0x0000


	//----- nvinfo : EIATTR_MAXREG_COUNT
	.align		4
        /*004c*/ 	.byte	0x03, 0x1b
        /*004e*/ 	.short	0x00ff


	//----- nvinfo : EIATTR_MERCURY_ISA_VERSION
	.align		4
        /*0050*/ 	.byte	0x03, 0x5f
        /*0052*/ 	.short	0x0101


	//----- nvinfo : EIATTR_VRC_CTA_INIT_COUNT
	.align		4
        /*0054*/ 	.byte	0x02, 0x4a
	.zero		1
	.zero		1


	//----- nvinfo : EIATTR_EXIT_INSTR_OFFSETS
	.align		4
        /*0058*/ 	.byte	0x04, 0x1c
        /*005a*/ 	.short	(.L_43 - .L_42)


	//   ....[0]....
.L_42:
        /*005c*/ 	.word	0x00000050


	//   ....[1]....
        /*0060*/ 	.word	0x00000420


	//   ....[2]....
        /*0064*/ 	.word	0x00000730


	//----- nvinfo : EIATTR_CRS_STACK_SIZE
	.align		4
.L_43:
        /*0068*/ 	.byte	0x04, 0x1e
        /*006a*/ 	.short	(.L_45 - .L_44)
.L_44:
        /*006c*/ 	.word	0x00000000


	//----- nvinfo : EIATTR_CBANK_PARAM_SIZE
	.align		4
.L_45:
        /*0070*/ 	.byte	0x03, 0x19
        /*0072*/ 	.short	0x0020


	//----- nvinfo : EIATTR_PARAM_CBANK
	.align		4
        /*0074*/ 	.byte	0x04, 0x0a
        /*0076*/ 	.short	(.L_47 - .L_46)
	.align		4
.L_46:
        /*0078*/ 	.word	index@(.nv.constant0._Z3addiPfS_S_)
        /*007c*/ 	.short	0x0380
        /*007e*/ 	.short	0x0020


	//----- nvinfo : EIATTR_SW_WAR
	.align		4
.L_47:
        /*0080*/ 	.byte	0x04, 0x36
        /*0082*/ 	.short	(.L_49 - .L_48)
.L_48:
        /*0084*/ 	.word	0x00000008
.L_49:


//--------------------- .nv.callgraph             --------------------------
	.section	.nv.callgraph,"",@"SHT_CUDA_CALLGRAPH"
	.align	4
	.sectionentsize	8
	.align		4
        /*0000*/ 	.word	0x00000000
	.align		4
        /*0004*/ 	.word	0xffffffff
	.align		4
        /*0008*/ 	.word	0x00000000
	.align		4
        /*000c*/ 	.word	0xfffffffe
	.align		4
        /*0010*/ 	.word	0x00000000
	.align		4
        /*0014*/ 	.word	0xfffffffd
	.align		4
        /*0018*/ 	.word	0x00000000
	.align		4
        /*001c*/ 	.word	0xfffffffc


//--------------------- .text._Z5add2DiiPPfS0_S0_ --------------------------
	.section	.text._Z5add2DiiPPfS0_S0_,"ax",@progbits
	.align	128
        .global         _Z5add2DiiPPfS0_S0_
        .type           _Z5add2DiiPPfS0_S0_,@function
        .size           _Z5add2DiiPPfS0_S0_,(.L_x_10 - _Z5add2DiiPPfS0_S0_)
        .other          _Z5add2DiiPPfS0_S0_,@"STO_CUDA_ENTRY STV_DEFAULT"
_Z5add2DiiPPfS0_S0_:
.text._Z5add2DiiPPfS0_S0_:
[----:B------:R-:W-:Y:S01]  /*0000*/  LDC R1, c[0x0][0x37c] ;  /* 0x0000df00ff017b82 */ /* 0x000fe20000000800 */
[----:B------:R-:W0:Y:S01]  /*0010*/  S2R R3, SR_TID.Y ;  /* 0x0000000000037919 */ /* 0x000e220000002200 */
[----:B------:R-:W0:Y:S02]  /*0020*/  LDCU UR4, c[0x0][0x380] ;  /* 0x00007000ff0477ac */ /* 0x000e240008000800 */
[----:B0-----:R-:W-:-:S13]  /*0030*/  ISETP.GE.AND P0, PT, R3, UR4, PT ;  /* 0x0000000403007c0c */ /* 0x001fda000bf06270 */
[----:B------:R-:W-:Y:S05]  /*0040*/  @P0 EXIT ;  /* 0x000000000000094d */ /* 0x000fea0003800000 */
[----:B------:R-:W0:Y:S01]  /*0050*/  S2R R0, SR_TID.X ;  /* 0x0000000000007919 */ /* 0x000e220000002100 */
[----:B------:R-:W1:Y:S01]  /*0060*/  LDCU UR4, c[0x0][0x364] ;  /* 0x00006c80ff0477ac */ /* 0x000e620008000800 */
[----:B------:R-:W2:Y:S01]  /*0070*/  LDCU.64 UR6, c[0x0][0x358] ;  /* 0x00006b00ff0677ac */ /* 0x000ea20008000a00 */
[----:B------:R-:W3:Y:S02]  /*0080*/  LDCU UR5, c[0x0][0x360] ;  /* 0x00006c00ff0577ac */ /* 0x000ee40008000800 */
.L_x_3:
[----:B----4-:R-:W4:Y:S01]  /*0090*/  LDC R2, c[0x0][0x384] ;  /* 0x0000e100ff027b82 */ /* 0x010f220000000800 */
[----:B------:R-:W-:Y:S01]  /*00a0*/  BSSY.RECONVERGENT B0, `(.L_x_0) ;  /* 0x0000016000007945 */ /* 0x000fe20003800200 */
[----:B----4-:R-:W-:-:S13]  /*00b0*/  ISETP.GE.AND P0, PT, R3, R2, PT ;  /* 0x000000020300720c */ /* 0x010fda0003f06270 */
[----:B------:R-:W-:Y:S05]  /*00c0*/  @P0 BRA `(.L_x_1) ;  /* 0x00000000004c0947 */ /* 0x000fea0003800000 */
.L_x_2:
[----:B----4-:R-:W4:Y:S08]  /*00d0*/  LDC.64 R6, c[0x0][0x390] ;  /* 0x0000e400ff067b82 */ /* 0x010f300000000a00 */
[----:B------:R-:W5:Y:S08]  /*00e0*/  LDC.64 R8, c[0x0][0x388] ;  /* 0x0000e200ff087b82 */ /* 0x000f700000000a00 */
[----:B------:R-:W0:Y:S01]  /*00f0*/  LDC.64 R4, c[0x0][0x398] ;  /* 0x0000e600ff047b82 */ /* 0x000e220000000a00 */
[----:B----4-:R-:W-:-:S06]  /*0100*/  IMAD.WIDE R6, R3, 0x8, R6 ;  /* 0x0000000803067825 */ /* 0x010fcc00078e0206 */
[----:B--2---:R-:W2:Y:S01]  /*0110*/  LDG.E.64 R6, desc[UR6][R6.64] ;  /* 0x0000000606067981 */ /* 0x004ea2000c1e1b00 */
[----:B-----5:R-:W-:-:S06]  /*0120*/  IMAD.WIDE R8, R3, 0x8, R8 ;  /* 0x0000000803087825 */ /* 0x020fcc00078e0208 */
[----:B------:R-:W4:Y:S01]  /*0130*/  LDG.E.64 R8, desc[UR6][R8.64] ;  /* 0x0000000608087981 */ /* 0x000f22000c1e1b00 */
[----:B0-----:R-:W-:-:S06]  /*0140*/  IMAD.WIDE R4, R3, 0x8, R4 ;  /* 0x0000000803047825 */ /* 0x001fcc00078e0204 */
[----:B------:R-:W5:Y:S01]  /*0150*/  LDG.E.64 R4, desc[UR6][R4.64] ;  /* 0x0000000604047981 */ /* 0x000f62000c1e1b00 */
[----:B--2---:R-:W-:-:S06]  /*0160*/  IMAD.WIDE.U32 R12, R0, 0x4, R6 ;  /* 0x00000004000c7825 */ /* 0x004fcc00078e0006 */
[----:B------:R-:W2:Y:S01]  /*0170*/  LDG.E R13, desc[UR6][R12.64] ;  /* 0x000000060c0d7981 */ /* 0x000ea2000c1e1900 */
[----:B----4-:R-:W-:-:S06]  /*0180*/  IMAD.WIDE.U32 R10, R0, 0x4, R8 ;  /* 0x00000004000a7825 */ /* 0x010fcc00078e0008 */
[----:B------:R-:W2:Y:S01]  /*0190*/  LDG.E R10, desc[UR6][R10.64] ;  /* 0x000000060a0a7981 */ /* 0x000ea2000c1e1900 */
[----:B-----5:R-:W-:Y:S01]  /*01a0*/  IMAD.WIDE.U32 R14, R0, 0x4, R4 ;  /* 0x00000004000e7825 */ /* 0x020fe200078e0004 */
[----:B---3--:R-:W-:-:S04]  /*01b0*/  IADD3 R3, PT, PT, R3, UR5, RZ ;  /* 0x0000000503037c10 */ /* 0x008fc8000fffe0ff */
[----:B------:R-:W-:Y:S01]  /*01c0*/  ISETP.GE.AND P0, PT, R3, R2, PT ;  /* 0x000000020300720c */ /* 0x000fe20003f06270 */
[----:B--2---:R-:W-:-:S05]  /*01d0*/  FADD R17, R10, R13 ;  /* 0x0000000d0a117221 */ /* 0x004fca0000000000 */
[----:B------:R4:W-:Y:S07]  /*01e0*/  STG.E desc[UR6][R14.64], R17 ;  /* 0x000000110e007986 */ /* 0x0009ee000c101906 */
[----:B------:R-:W-:Y:S05]  /*01f0*/  @!P0 BRA `(.L_x_2) ;  /* 0xfffffffc00b48947 */ /* 0x000fea000383ffff */
.L_x_1:
[----:B-123--:R-:W-:Y:S05]  /*0200*/  BSYNC.RECONVERGENT B0 ;  /* 0x0000000000007941 */ /* 0x00efea0003800200 */
.L_x_0:
[----:B------:R-:W1:Y:S01]  /*0210*/  LDCU UR8, c[0x0][0x380] ;  /* 0x00007000ff0877ac */ /* 0x000e620008000800 */
[----:B------:R-:W-:-:S04]  /*0220*/  IADD3 R3, PT, PT, R3, UR4, RZ ;  /* 0x0000000403037c10 */ /* 0x000fc8000fffe0ff */
[----:B-1----:R-:W-:-:S13]  /*0230*/  ISETP.GE.AND P0, PT, R3, UR8, PT ;  /* 0x0000000803007c0c */ /* 0x002fda000bf06270 */
[----:B------:R-:W-:Y:S05]  /*0240*/  @!P0 BRA `(.L_x_3) ;  /* 0xfffffffc00908947 */ /* 0x000fea000383ffff */
[----:B------:R-:W-:Y:S05]  /*0250*/  EXIT ;  /* 0x000000000000794d */ /* 0x000fea0003800000 */
.L_x_4:
[----:B------:R-:W-:-:S00]  /*0260*/  BRA `(.L_x_4) ;  /* 0xfffffffc00fc7947 */ /* 0x000fc0000383ffff */
[----:B------:R-:W-:-:S00]  /*0270*/  NOP ;  /* 0x0000000000007918 */ /* 0x000fc00000000000 */
        /* <DEDUP_REMOVED lines=8> */
.L_x_10:


//--------------------- .text._Z3addiPfS_S_       --------------------------
	.section	.text._Z3addiPfS_S_,"ax",@progbits
	.align	128
        .global         _Z3addiPfS_S_
        .type           _Z3addiPfS_S_,@function
        .size           _Z3addiPfS_S_,(.L_x_11 - _Z3addiPfS_S_)
        .other          _Z3addiPfS_S_,@"STO_CUDA_ENTRY STV_DEFAULT"
_Z3addiPfS_S_:
.text._Z3addiPfS_S_:
[----:B------:R-:W-:Y:S01]  /*0000*/  LDC R1, c[0x0][0x37c] ;  /* 0x0000df00ff017b82 */ /* 0x000fe20000000800 */
[----:B------:R-:W0:Y:S01]  /*0010*/  S2R R9, SR_TID.X ;  /* 0x0000000000097919 */ /* 0x000e220000002100 */
[----:B------:R-:W0:Y:S06]  /*0020*/  LDCU UR6, c[0x0][0x380] ;  /* 0x00007000ff0677ac */ /* 0x000e2c0008000800 */
[----:B------:R-:W1:Y:S01]  /*0030*/  LDC R0, c[0x0][0x360] ;  /* 0x0000d800ff007b82 */ /* 0x000e620000000800 */
[----:B0-----:R-:W-:-:S13]  /*0040*/  ISETP.GE.AND P0, PT, R9, UR6, PT ;  /* 0x0000000609007c0c */ /* 0x001fda000bf06270 */
[----:B------:R-:W-:Y:S05]  /*0050*/  @P0 EXIT ;  /* 0x000000000000094d */ /* 0x000fea0003800000 */
[----:B-1----:R-:W0:Y:S01]  /*0060*/  I2F.U32.RP R6, R0 ;  /* 0x0000000000067306 */ /* 0x002e220000209000 */
[----:B------:R-:W-:Y:S01]  /*0070*/  IADD3 R4, PT, PT, R9, R0, RZ ;  /* 0x0000000009047210 */ /* 0x000fe20007ffe0ff */
[----:B------:R-:W1:Y:S01]  /*0080*/  LDCU.64 UR4, c[0x0][0x358] ;  /* 0x00006b00ff0477ac */ /* 0x000e620008000a00 */
[----:B------:R-:W-:Y:S01]  /*0090*/  ISETP.NE.U32.AND P2, PT, R0, RZ, PT ;  /* 0x000000ff0000720c */ /* 0x000fe20003f45070 */
[----:B------:R-:W-:Y:S01]  /*00a0*/  BSSY.RECONVERGENT B0, `(.L_x_5) ;  /* 0x0000037000007945 */ /* 0x000fe20003800200 */
[C---:B------:R-:W-:Y:S01]  /*00b0*/  ISETP.GE.U32.AND P0, PT, R4.reuse, UR6, PT ;  /* 0x0000000604007c0c */ /* 0x040fe2000bf06070 */
[----:B------:R-:W2:Y:S01]  /*00c0*/  LDCU.64 UR8, c[0x0][0x388] ;  /* 0x00007100ff0877ac */ /* 0x000ea20008000a00 */
[----:B------:R-:W-:Y:S02]  /*00d0*/  VIMNMX.U32 R5, PT, PT, R4, UR6, !PT ;  /* 0x0000000604057c48 */ /* 0x000fe4000ffe0000 */
[----:B------:R-:W-:Y:S01]  /*00e0*/  SEL R8, RZ, 0x1, P0 ;  /* 0x00000001ff087807 */ /* 0x000fe20000000000 */
[----:B------:R-:W3:Y:S03]  /*00f0*/  LDCU.128 UR12, c[0x0][0x390] ;  /* 0x00007200ff0c77ac */ /* 0x000ee60008000c00 */
[----:B------:R-:W-:Y:S01]  /*0100*/  IADD3 R5, PT, PT, R5, -R4, -R8 ;  /* 0x8000000405057210 */ /* 0x000fe20007ffe808 */
[----:B0-----:R-:W0:Y:S02]  /*0110*/  MUFU.RCP R6, R6 ;  /* 0x0000000600067308 */ /* 0x001e240000001000 */
[----:B0-----:R-:W-:-:S06]  /*0120*/  IADD3 R2, PT, PT, R6, 0xffffffe, RZ ;  /* 0x0ffffffe06027810 */ /* 0x001fcc0007ffe0ff */
[----:B------:R0:W4:Y:S02]  /*0130*/  F2I.FTZ.U32.TRUNC.NTZ R3, R2 ;  /* 0x0000000200037305 */ /* 0x000124000021f000 */
[----:B0-----:R-:W-:Y:S02]  /*0140*/  IMAD.MOV.U32 R2, RZ, RZ, RZ ;  /* 0x000000ffff027224 */ /* 0x001fe400078e00ff */
[----:B----4-:R-:W-:-:S04]  /*0150*/  IMAD.MOV R7, RZ, RZ, -R3 ;  /* 0x000000ffff077224 */ /* 0x010fc800078e0a03 */
[----:B------:R-:W-:-:S04]  /*0160*/  IMAD R7, R7, R0, RZ ;  /* 0x0000000007077224 */ /* 0x000fc800078e02ff */
[----:B------:R-:W-:-:S06]  /*0170*/  IMAD.HI.U32 R6, R3, R7, R2 ;  /* 0x0000000703067227 */ /* 0x000fcc00078e0002 */
[----:B------:R-:W-:Y:S02]  /*0180*/  IMAD.HI.U32 R11, R6, R5, RZ ;  /* 0x00000005060b7227 */ /* 0x000fe400078e00ff */
[----:B------:R-:W0:Y:S03]  /*0190*/  LDC.64 R6, c[0x0][0x390] ;  /* 0x0000e400ff067b82 */ /* 0x000e260000000a00 */
[----:B------:R-:W-:-:S05]  /*01a0*/  IADD3 R2, PT, PT, -R11, RZ, RZ ;  /* 0x000000ff0b027210 */ /* 0x000fca0007ffe1ff */
[----:B------:R-:W-:Y:S02]  /*01b0*/  IMAD R5, R0, R2, R5 ;  /* 0x0000000200057224 */ /* 0x000fe400078e0205 */
[----:B------:R-:W4:Y:S03]  /*01c0*/  LDC.64 R2, c[0x0][0x398] ;  /* 0x0000e600ff027b82 */ /* 0x000f260000000a00 */
[----:B------:R-:W-:-:S13]  /*01d0*/  ISETP.GE.U32.AND P0, PT, R5, R0, PT ;  /* 0x000000000500720c */ /* 0x000fda0003f06070 */
[----:B------:R-:W-:Y:S01]  /*01e0*/  @P0 IMAD.IADD R5, R5, 0x1, -R0 ;  /* 0x0000000105050824 */ /* 0x000fe200078e0a00 */
[----:B------:R-:W-:-:S04]  /*01f0*/  @P0 IADD3 R11, PT, PT, R11, 0x1, RZ ;  /* 0x000000010b0b0810 */ /* 0x000fc80007ffe0ff */
[-C--:B------:R-:W-:Y:S02]  /*0200*/  ISETP.GE.U32.AND P1, PT, R5, R0.reuse, PT ;  /* 0x000000000500720c */ /* 0x080fe40003f26070 */
[----:B------:R-:W0:Y:S11]  /*0210*/  LDC.64 R4, c[0x0][0x388] ;  /* 0x0000e200ff047b82 */ /* 0x000e360000000a00 */
[----:B------:R-:W-:Y:S01]  /*0220*/  @P1 VIADD R11, R11, 0x1 ;  /* 0x000000010b0b1836 */ /* 0x000fe20000000000 */
[----:B------:R-:W-:-:S04]  /*0230*/  @!P2 LOP3.LUT R11, RZ, R0, RZ, 0x33, !PT ;  /* 0x00000000ff0ba212 */ /* 0x000fc800078e33ff */
[----:B------:R-:W-:-:S04]  /*0240*/  IADD3 R8, PT, PT, R8, R11, RZ ;  /* 0x0000000b08087210 */ /* 0x000fc80007ffe0ff */
[C---:B------:R-:W-:Y:S02]  /*0250*/  LOP3.LUT R10, R8.reuse, 0x3, RZ, 0xc0, !PT ;  /* 0x00000003080a7812 */ /* 0x040fe400078ec0ff */
[----:B------:R-:W-:Y:S02]  /*0260*/  ISETP.GE.U32.AND P0, PT, R8, 0x3, PT ;  /* 0x000000030800780c */ /* 0x000fe40003f06070 */
[----:B------:R-:W-:-:S13]  /*0270*/  ISETP.NE.AND P1, PT, R10, 0x3, PT ;  /* 0x000000030a00780c */ /* 0x000fda0003f25270 */
[----:B-1234-:R-:W-:Y:S05]  /*0280*/  @!P1 BRA `(.L_x_6) ;  /* 0x0000000000609947 */ /* 0x01efea0003800000 */
[----:B------:R-:W-:Y:S01]  /*0290*/  IADD3 R8, PT, PT, R8, 0x1, RZ ;  /* 0x0000000108087810 */ /* 0x000fe20007ffe0ff */
[----:B------:R-:W-:-:S03]  /*02a0*/  IMAD.WIDE.U32 R10, R9, 0x4, RZ ;  /* 0x00000004090a7825 */ /* 0x000fc600078e00ff */
[----:B------:R-:W-:-:S05]  /*02b0*/  LOP3.LUT R8, R8, 0x3, RZ, 0xc0, !PT ;  /* 0x0000000308087812 */ /* 0x000fca00078ec0ff */
[----:B------:R-:W-:Y:S02]  /*02c0*/  IMAD R9, R8, R0, R9 ;  /* 0x0000000008097224 */ /* 0x000fe400078e0209 */
[----:B------:R-:W-:-:S07]  /*02d0*/  IMAD.MOV R8, RZ, RZ, -R8 ;  /* 0x000000ffff087224 */ /* 0x000fce00078e0a08 */
.L_x_7:
[C---:B------:R-:W-:Y:S02]  /*02e0*/  IADD3 R16, P2, PT, R10.reuse, UR12, RZ ;  /* 0x0000000c0a107c10 */ /* 0x040fe4000ff5e0ff */
[----:B------:R-:W-:Y:S02]  /*02f0*/  IADD3 R14, P1, PT, R10, UR8, RZ ;  /* 0x000000080a0e7c10 */ /* 0x000fe4000ff3e0ff */
[C---:B------:R-:W-:Y:S02]  /*0300*/  IADD3.X R17, PT, PT, R11.reuse, UR13, RZ, P2, !PT ;  /* 0x0000000d0b117c10 */ /* 0x040fe400097fe4ff */
[----:B------:R-:W-:-:S04]  /*0310*/  IADD3.X R15, PT, PT, R11, UR9, RZ, P1, !PT ;  /* 0x000000090b0f7c10 */ /* 0x000fc80008ffe4ff */
[----:B------:R-:W2:Y:S04]  /*0320*/  LDG.E R17, desc[UR4][R16.64] ;  /* 0x0000000410117981 */ /* 0x000ea8000c1e1900 */
[----:B------:R-:W2:Y:S01]  /*0330*/  LDG.E R14, desc[UR4][R14.64] ;  /* 0x000000040e0e7981 */ /* 0x000ea2000c1e1900 */
[----:B------:R-:W-:Y:S01]  /*0340*/  UMOV UR10, 0xd2f1a9fc ;  /* 0xd2f1a9fc000a7882 */ /* 0x000fe20000000000 */
[----:B------:R-:W-:Y:S01]  /*0350*/  UMOV UR11, 0x3f50624d ;  /* 0x3f50624d000b7882 */ /* 0x000fe20000000000 */
[----:B-1----:R-:W-:-:S04]  /*0360*/  IADD3 R18, P1, PT, R10, UR14, RZ ;  /* 0x0000000e0a127c10 */ /* 0x002fc8000ff3e0ff */
[----:B------:R-:W-:Y:S02]  /*0370*/  IADD3.X R19, PT, PT, R11, UR15, RZ, P1, !PT ;  /* 0x0000000f0b137c10 */ /* 0x000fe40008ffe4ff */
[----:B------:R-:W-:-:S04]  /*0380*/  IADD3 R8, PT, PT, R8, 0x1, RZ ;  /* 0x0000000108087810 */ /* 0x000fc80007ffe0ff */
[----:B------:R-:W-:Y:S01]  /*0390*/  ISETP.NE.AND P1, PT, R8, RZ, PT ;  /* 0x000000ff0800720c */ /* 0x000fe20003f25270 */
[----:B------:R-:W-:-:S04]  /*03a0*/  IMAD.WIDE.U32 R10, R0, 0x4, R10 ;  /* 0x00000004000a7825 */ /* 0x000fc800078e000a */
[----:B--2---:R-:W-:-:S04]  /*03b0*/  FMUL R20, R14, R17 ;  /* 0x000000110e147220 */ /* 0x004fc80000400000 */
[----:B------:R-:W1:Y:S02]  /*03c0*/  F2F.F64.F32 R12, R20 ;  /* 0x00000014000c7310 */ /* 0x000e640000201800 */
[----:B-1----:R-:W-:-:S10]  /*03d0*/  DMUL R12, R12, UR10 ;  /* 0x0000000a0c0c7c28 */ /* 0x002fd40008000000 */
[----:B------:R-:W1:Y:S02]  /*03e0*/  F2F.F32.F64 R13, R12 ;  /* 0x0000000c000d7310 */ /* 0x000e640000301000 */
[----:B-1----:R1:W-:Y:S01]  /*03f0*/  STG.E desc[UR4][R18.64], R13 ;  /* 0x0000000d12007986 */ /* 0x0023e2000c101904 */
[----:B------:R-:W-:Y:S05]  /*0400*/  @P1 BRA `(.L_x_7) ;  /* 0xfffffffc00b41947 */ /* 0x000fea000383ffff */
.L_x_6:
[----:B------:R-:W-:Y:S05]  /*0410*/  BSYNC.RECONVERGENT B0 ;  /* 0x0000000000007941 */ /* 0x000fea0003800200 */
.L_x_5:
[----:B------:R-:W-:Y:S05]  /*0420*/  @!P0 EXIT ;  /* 0x000000000000894d */ /* 0x000fea0003800000 */
.L_x_8:
[----:B0-2---:R-:W-:-:S04]  /*0430*/  IMAD.WIDE.U32 R10, R9, 0x4, R4 ;  /* 0x00000004090a7825 */ /* 0x005fc800078e0004 */
[C---:B-1----:R-:W-:Y:S02]  /*0440*/  IMAD.WIDE.U32 R12, R9.reuse, 0x4, R6 ;  /* 0x00000004090c7825 */ /* 0x042fe400078e0006 */
[----:B------:R-:W2:Y:S04]  /*0450*/  LDG.E R10, desc[UR4][R10.64] ;  /* 0x000000040a0a7981 */ /* 0x000ea8000c1e1900 */
[----:B------:R-:W2:Y:S01]  /*0460*/  LDG.E R13, desc[UR4][R12.64] ;  /* 0x000000040c0d7981 */ /* 0x000ea2000c1e1900 */
[----:B------:R-:W-:Y:S01]  /*0470*/  UMOV UR8, 0xd2f1a9fc ;  /* 0xd2f1a9fc00087882 */ /* 0x000fe20000000000 */
[----:B------:R-:W-:Y:S01]  /*0480*/  UMOV UR9, 0x3f50624d ;  /* 0x3f50624d00097882 */ /* 0x000fe20000000000 */
[----:B------:R-:W-:Y:S01]  /*0490*/  IADD3 R21, PT, PT, R0, R9, RZ ;  /* 0x0000000900157210 */ /* 0x000fe20007ffe0ff */
[----:B------:R-:W-:-:S04]  /*04a0*/  IMAD.WIDE.U32 R8, R9, 0x4, R2 ;  /* 0x0000000409087825 */ /* 0x000fc800078e0002 */
[----:B------:R-:W-:-:S04]  /*04b0*/  IMAD.WIDE.U32 R16, R21, 0x4, R4 ;  /* 0x0000000415107825 */ /* 0x000fc800078e0004 */
[----:B------:R-:W-:-:S04]  /*04c0*/  IMAD.WIDE.U32 R18, R21, 0x4, R6 ;  /* 0x0000000415127825 */ /* 0x000fc800078e0006 */
[----:B--2---:R-:W-:-:S04]  /*04d0*/  FMUL R20, R10, R13 ;  /* 0x0000000d0a147220 */ /* 0x004fc80000400000 */
[----:B------:R-:W0:Y:S02]  /*04e0*/  F2F.F64.F32 R14, R20 ;  /* 0x00000014000e7310 */ /* 0x000e240000201800 */
[----:B0-----:R-:W-:-:S06]  /*04f0*/  DMUL R14, R14, UR8 ;  /* 0x000000080e0e7c28 */ /* 0x001fcc0008000000 */
[----:B------:R-:W0:Y:S02]  /*0500*/  F2F.F32.F64 R23, R14 ;  /* 0x0000000e00177310 */ /* 0x000e240000301000 */
[----:B0-----:R0:W-:Y:S04]  /*0510*/  STG.E desc[UR4][R8.64], R23 ;  /* 0x0000001708007986 */ /* 0x0011e8000c101904 */
[----:B------:R-:W2:Y:S04]  /*0520*/  LDG.E R16, desc[UR4][R16.64] ;  /* 0x0000000410107981 */ /* 0x000ea8000c1e1900 */
[----:B------:R-:W2:Y:S01]  /*0530*/  LDG.E R19, desc[UR4][R18.64] ;  /* 0x0000000412137981 */ /* 0x000ea2000c1e1900 */
[----:B------:R-:W-:-:S02]  /*0540*/  IMAD.IADD R27, R21, 0x1, R0 ;  /* 0x00000001151b7824 */ /* 0x000fc400078e0200 */
[----:B------:R-:W-:-:S04]  /*0550*/  IMAD.WIDE.U32 R12, R21, 0x4, R2 ;  /* 0x00000004150c7825 */ /* 0x000fc800078e0002 */
[----:B------:R-:W-:-:S04]  /*0560*/  IMAD.WIDE.U32 R14, R27, 0x4, R4 ;  /* 0x000000041b0e7825 */ /* 0x000fc800078e0004 */
[----:B------:R-:W-:-:S04]  /*0570*/  IMAD.WIDE.U32 R20, R27, 0x4, R6 ;  /* 0x000000041b147825 */ /* 0x000fc800078e0006 */
[----:B--2---:R-:W-:-:S04]  /*0580*/  FMUL R22, R16, R19 ;  /* 0x0000001310167220 */ /* 0x004fc80000400000 */
[----:B------:R-:W1:Y:S02]  /*0590*/  F2F.F64.F32 R10, R22 ;  /* 0x00000016000a7310 */ /* 0x000e640000201800 */
[----:B-1----:R-:W-:-:S06]  /*05a0*/  DMUL R10, R10, UR8 ;  /* 0x000000080a0a7c28 */ /* 0x002fcc0008000000 */
[----:B------:R-:W1:Y:S02]  /*05b0*/  F2F.F32.F64 R25, R10 ;  /* 0x0000000a00197310 */ /* 0x000e640000301000 */
[----:B-1----:R1:W-:Y:S04]  /*05c0*/  STG.E desc[UR4][R12.64], R25 ;  /* 0x000000190c007986 */ /* 0x0023e8000c101904 */
[----:B------:R-:W0:Y:S04]  /*05d0*/  LDG.E R14, desc[UR4][R14.64] ;  /* 0x000000040e0e7981 */ /* 0x000e28000c1e1900 */
[----:B------:R-:W0:Y:S01]  /*05e0*/  LDG.E R21, desc[UR4][R20.64] ;  /* 0x0000000414157981 */ /* 0x000e22000c1e1900 */
[C---:B------:R-:W-:Y:S01]  /*05f0*/  IADD3 R22, PT, PT, R27.reuse, R0, RZ ;  /* 0x000000001b167210 */ /* 0x040fe20007ffe0ff */
[----:B------:R-:W-:-:S04]  /*0600*/  IMAD.WIDE.U32 R10, R27, 0x4, R2 ;  /* 0x000000041b0a7825 */ /* 0x000fc800078e0002 */
[----:B------:R-:W-:-:S04]  /*0610*/  IMAD.WIDE.U32 R16, R22, 0x4, R4 ;  /* 0x0000000416107825 */ /* 0x000fc800078e0004 */
[----:B------:R-:W-:-:S04]  /*0620*/  IMAD.WIDE.U32 R18, R22, 0x4, R6 ;  /* 0x0000000416127825 */ /* 0x000fc800078e0006 */
[----:B0-----:R-:W-:-:S04]  /*0630*/  FMUL R23, R14, R21 ;  /* 0x000000150e177220 */ /* 0x001fc80000400000 */
[----:B------:R-:W0:Y:S02]  /*0640*/  F2F.F64.F32 R8, R23 ;  /* 0x0000001700087310 */ /* 0x000e240000201800 */
[----:B0-----:R-:W-:-:S06]  /*0650*/  DMUL R8, R8, UR8 ;  /* 0x0000000808087c28 */ /* 0x001fcc0008000000 */
[----:B------:R-:W0:Y:S02]  /*0660*/  F2F.F32.F64 R29, R8 ;  /* 0x00000008001d7310 */ /* 0x000e240000301000 */
[----:B0-----:R2:W-:Y:S04]  /*0670*/  STG.E desc[UR4][R10.64], R29 ;  /* 0x0000001d0a007986 */ /* 0x0015e8000c101904 */
[----:B------:R-:W3:Y:S04]  /*0680*/  LDG.E R16, desc[UR4][R16.64] ;  /* 0x0000000410107981 */ /* 0x000ee8000c1e1900 */
[----:B------:R-:W3:Y:S01]  /*0690*/  LDG.E R19, desc[UR4][R18.64] ;  /* 0x0000000412137981 */ /* 0x000ee2000c1e1900 */
[C---:B------:R-:W-:Y:S01]  /*06a0*/  IMAD.WIDE.U32 R14, R22.reuse, 0x4, R2 ;  /* 0x00000004160e7825 */ /* 0x040fe200078e0002 */
[----:B------:R-:W-:-:S04]  /*06b0*/  IADD3 R9, PT, PT, R22, R0, RZ ;  /* 0x0000000016097210 */ /* 0x000fc80007ffe0ff */
[----:B------:R-:W-:Y:S01]  /*06c0*/  ISETP.GE.AND P0, PT, R9, UR6, PT ;  /* 0x0000000609007c0c */ /* 0x000fe2000bf06270 */
[----:B---3--:R-:W-:-:S04]  /*06d0*/  FMUL R20, R16, R19 ;  /* 0x0000001310147220 */ /* 0x008fc80000400000 */
[----:B-1----:R-:W0:Y:S02]  /*06e0*/  F2F.F64.F32 R12, R20 ;  /* 0x00000014000c7310 */ /* 0x002e240000201800 */
[----:B0-----:R-:W-:-:S10]  /*06f0*/  DMUL R12, R12, UR8 ;  /* 0x000000080c0c7c28 */ /* 0x001fd40008000000 */
[----:B------:R-:W0:Y:S02]  /*0700*/  F2F.F32.F64 R13, R12 ;  /* 0x0000000c000d7310 */ /* 0x000e240000301000 */
[----:B0-----:R2:W-:Y:S01]  /*0710*/  STG.E desc[UR4][R14.64], R13 ;  /* 0x0000000d0e007986 */ /* 0x0015e2000c101904 */
[----:B------:R-:W-:Y:S05]  /*0720*/  @!P0 BRA `(.L_x_8) ;  /* 0xfffffffc00408947 */ /* 0x000fea000383ffff */
[----:B------:R-:W-:Y:S05]  /*0730*/  EXIT ;  /* 0x000000000000794d */ /* 0x000fea0003800000 */
.L_x_9:
        /* <DEDUP_REMOVED lines=12> */
.L_x_11:


//--------------------- .nv.shared.reserved.0     --------------------------
	.section	.nv.shared.reserved.0,"aw",@nobits
	.weak		__nv_reservedSMEM_offset_0_alias
	.size		__nv_reservedSMEM_offset_0_alias, 0, 64
	.other		__nv_reservedSMEM_offset_0_alias,@"STO_CUDA_RESERVED_SHARED STV_DEFAULT"
__nv_reservedSMEM_offset_0_alias:
	.zero		0
	.zero		64


//--------------------- .nv.constant0._Z5add2DiiPPfS0_S0_ --------------------------
	.section	.nv.constant0._Z5add2DiiPPfS0_S0_,"a",@progbits
	.sectionflags	@""
	.align	4
.nv.constant0._Z5add2DiiPPfS0_S0_:
	.zero		928


//--------------------- .nv.constant0._Z3addiPfS_S_ --------------------------
	.section	.nv.constant0._Z3addiPfS_S_,"a",@progbits
	.sectionflags	@""
	.align	4
.nv.constant0._Z3addiPfS_S_:
	.zero		928


//--------------------- SYMBOLS --------------------------

	.type		.nv.reservedSmem.offset0,@object
	.size		.nv.reservedSmem.offset0,0x4
